//
// Generated by NVIDIA NVVM Compiler
//
// Compiler Build ID: CL-36424714
// Cuda compilation tools, release 13.0, V13.0.88
// Based on NVVM 20.0.0
//

.version 9.0
.target sm_100
.address_size 64

	// .globl	_Z9histogramPiS_ii

.visible .entry _Z9histogramPiS_ii(
	.param .u64 .ptr .align 1 _Z9histogramPiS_ii_param_0,
	.param .u64 .ptr .align 1 _Z9histogramPiS_ii_param_1,
	.param .u32 _Z9histogramPiS_ii_param_2,
	.param .u32 _Z9histogramPiS_ii_param_3
)
{
	.reg .pred 	%p<4>;
	.reg .b32 	%r<15>;
	.reg .b64 	%rd<11>;

	ld.param.u64 	%rd3, [_Z9histogramPiS_ii_param_0];
	ld.param.u64 	%rd2, [_Z9histogramPiS_ii_param_1];
	ld.param.u32 	%r2, [_Z9histogramPiS_ii_param_3];
	cvta.to.global.u64 	%rd1, %rd3;
	mov.u32 	%r3, %ctaid.x;
	mov.u32 	%r4, %ctaid.y;
	mov.u32 	%r5, %nctaid.x;
	mad.lo.s32 	%r6, %r4, %r5, %r3;
	mov.u32 	%r7, %ntid.x;
	mov.u32 	%r8, %ntid.y;
	mov.u32 	%r9, %tid.y;
	mov.u32 	%r10, %tid.x;
	mad.lo.s32 	%r11, %r6, %r8, %r9;
	mad.lo.s32 	%r1, %r11, %r7, %r10;
	mul.wide.s32 	%rd4, %r1, 4;
	add.s64 	%rd5, %rd1, %rd4;
	mov.b32 	%r12, 0;
	st.global.u32 	[%rd5], %r12;
	setp.lt.s32 	%p1, %r1, 0;
	setp.ge.s32 	%p2, %r1, %r2;
	or.pred  	%p3, %p1, %p2;
	@%p3 bra 	$L__BB0_2;
	cvta.to.global.u64 	%rd6, %rd2;
	mul.wide.u32 	%rd7, %r1, 4;
	add.s64 	%rd8, %rd6, %rd7;
	ld.global.u32 	%r13, [%rd8];
	mul.wide.s32 	%rd9, %r13, 4;
	add.s64 	%rd10, %rd1, %rd9;
	atom.global.add.u32 	%r14, [%rd10], 1;
$L__BB0_2:
	ret;

}
	// .globl	_Z14naivePrefixSumPiS_i
.visible .entry _Z14naivePrefixSumPiS_i(
	.param .u64 .ptr .align 1 _Z14naivePrefixSumPiS_i_param_0,
	.param .u64 .ptr .align 1 _Z14naivePrefixSumPiS_i_param_1,
	.param .u32 _Z14naivePrefixSumPiS_i_param_2
)
{
	.reg .pred 	%p<5>;
	.reg .b32 	%r<12>;
	.reg .b64 	%rd<10>;

	ld.param.u64 	%rd4, [_Z14naivePrefixSumPiS_i_param_0];
	ld.param.u64 	%rd3, [_Z14naivePrefixSumPiS_i_param_1];
	ld.param.u32 	%r4, [_Z14naivePrefixSumPiS_i_param_2];
	cvta.to.global.u64 	%rd1, %rd4;
	mov.u32 	%r1, %tid.x;
	setp.ge.s32 	%p1, %r1, %r4;
	@%p1 bra 	$L__BB1_6;
	cvta.to.global.u64 	%rd5, %rd3;
	mul.wide.u32 	%rd6, %r1, 4;
	add.s64 	%rd7, %rd5, %rd6;
	ld.global.u32 	%r5, [%rd7];
	add.s64 	%rd2, %rd1, %rd6;
	st.global.u32 	[%rd2], %r5;
	bar.sync 	0;
	setp.lt.u32 	%p2, %r4, 2;
	@%p2 bra 	$L__BB1_6;
	mov.b32 	%r11, 1;
$L__BB1_3:
	setp.lt.u32 	%p3, %r1, %r11;
	@%p3 bra 	$L__BB1_5;
	ld.global.u32 	%r7, [%rd2];
	sub.s32 	%r8, %r1, %r11;
	mul.wide.u32 	%rd8, %r8, 4;
	add.s64 	%rd9, %rd1, %rd8;
	ld.global.u32 	%r9, [%rd9];
	add.s32 	%r10, %r9, %r7;
	st.global.u32 	[%rd2], %r10;
$L__BB1_5:
	bar.sync 	0;
	shl.b32 	%r11, %r11, 1;
	setp.lt.s32 	%p4, %r11, %r4;
	@%p4 bra 	$L__BB1_3;
$L__BB1_6:
	ret;

}
	// .globl	_Z11copyToArrayPiS_S_ii
.visible .entry _Z11copyToArrayPiS_S_ii(
	.param .u64 .ptr .align 1 _Z11copyToArrayPiS_S_ii_param_0,
	.param .u64 .ptr .align 1 _Z11copyToArrayPiS_S_ii_param_1,
	.param .u64 .ptr .align 1 _Z11copyToArrayPiS_S_ii_param_2,
	.param .u32 _Z11copyToArrayPiS_S_ii_param_3,
	.param .u32 _Z11copyToArrayPiS_S_ii_param_4
)
{
	.reg .pred 	%p<4>;
	.reg .b32 	%r<14>;
	.reg .b64 	%rd<13>;

	ld.param.u64 	%rd1, [_Z11copyToArrayPiS_S_ii_param_0];
	ld.param.u64 	%rd2, [_Z11copyToArrayPiS_S_ii_param_1];
	ld.param.u64 	%rd3, [_Z11copyToArrayPiS_S_ii_param_2];
	ld.param.u32 	%r2, [_Z11copyToArrayPiS_S_ii_param_4];
	mov.u32 	%r3, %ctaid.x;
	mov.u32 	%r4, %ctaid.y;
	mov.u32 	%r5, %nctaid.x;
	mad.lo.s32 	%r6, %r4, %r5, %r3;
	mov.u32 	%r7, %ntid.x;
	mov.u32 	%r8, %ntid.y;
	mov.u32 	%r9, %tid.y;
	mov.u32 	%r10, %tid.x;
	mad.lo.s32 	%r11, %r6, %r8, %r9;
	mad.lo.s32 	%r1, %r11, %r7, %r10;
	setp.lt.s32 	%p1, %r1, 0;
	setp.ge.s32 	%p2, %r1, %r2;
	or.pred  	%p3, %p1, %p2;
	@%p3 bra 	$L__BB2_2;
	cvta.to.global.u64 	%rd4, %rd2;
	cvta.to.global.u64 	%rd5, %rd1;
	cvta.to.global.u64 	%rd6, %rd3;
	mul.wide.u32 	%rd7, %r1, 4;
	add.s64 	%rd8, %rd4, %rd7;
	ld.global.u32 	%r12, [%rd8];
	mul.wide.s32 	%rd9, %r12, 4;
	add.s64 	%rd10, %rd5, %rd9;
	atom.global.add.u32 	%r13, [%rd10], -1;
	mul.wide.s32 	%rd11, %r13, 4;
	add.s64 	%rd12, %rd6, %rd11;
	st.global.u32 	[%rd12+-4], %r12;
$L__BB2_2:
	ret;

}


// ===== COMPILED SASS (sm_100) =====

	.target	sm_100

	.elftype	@"ET_EXEC"


//--------------------- .note.nv.tkinfo           --------------------------
	.section	.note.nv.tkinfo,"",@"SHT_NOTE"
	.sectionflags	@"SHF_NOTE_NV_TKINFO"
	.tkinfo
        /*0018*/ 	.word	0x00000002
        /*0030*/ 	.string	""
        /*0030*/ 	.string	"ptxas"
        /*0030*/ 	.string	"Cuda compilation tools, release 13.0, V13.0.88"
        /*0030*/ 	.string	"Build cuda_13.0.r13.0/compiler.36424714_0"
        /*0030*/ 	.string	"-arch sm_100 -m 64 "



//--------------------- .note.nv.cuinfo           --------------------------
	.section	.note.nv.cuinfo,"",@"SHT_NOTE"
	.sectionflags	@"SHF_NOTE_NV_CUINFO"
        /*0018*/ 	.short	0x0002
        /*001a*/ 	.short	0x0064
        /*001c*/ 	.short	0x0082
	.zero		2


//--------------------- .nv.info                  --------------------------
	.section	.nv.info,"",@"SHT_CUDA_INFO"
	.align	4


	//----- nvinfo : EIATTR_REGCOUNT
	.align		4
        /*0000*/ 	.byte	0x04, 0x2f
        /*0002*/ 	.short	(.L_1 - .L_0)
	.align		4
.L_0:
        /*0004*/ 	.word	index@(_Z9histogramPiS_ii)
        /*0008*/ 	.word	0x0000000a


	//----- nvinfo : EIATTR_FRAME_SIZE
	.align		4
.L_1:
        /*000c*/ 	.byte	0x04, 0x11
        /*000e*/ 	.short	(.L_3 - .L_2)
	.align		4
.L_2:
        /*0010*/ 	.word	index@(_Z9histogramPiS_ii)
        /*0014*/ 	.word	0x00000000


	//----- nvinfo : EIATTR_REGCOUNT
	.align		4
.L_3:
        /*0018*/ 	.byte	0x04, 0x2f
        /*001a*/ 	.short	(.L_5 - .L_4)
	.align		4
.L_4:
        /*001c*/ 	.word	index@(_Z14naivePrefixSumPiS_i)
        /*0020*/ 	.word	0x0000000e


	//----- nvinfo : EIATTR_FRAME_SIZE
	.align		4
.L_5:
        /*0024*/ 	.byte	0x04, 0x11
        /*0026*/ 	.short	(.L_7 - .L_6)
	.align		4
.L_6:
        /*0028*/ 	.word	index@(_Z14naivePrefixSumPiS_i)
        /*002c*/ 	.word	0x00000000


	//----- nvinfo : EIATTR_REGCOUNT
	.align		4
.L_7:
        /*0030*/ 	.byte	0x04, 0x2f
        /*0032*/ 	.short	(.L_9 - .L_8)
	.align		4
.L_8:
        /*0034*/ 	.word	index@(_Z11copyToArrayPiS_S_ii)
        /*0038*/ 	.word	0x0000000c


	//----- nvinfo : EIATTR_FRAME_SIZE
	.align		4
.L_9:
        /*003c*/ 	.byte	0x04, 0x11
        /*003e*/ 	.short	(.L_11 - .L_10)
	.align		4
.L_10:
        /*0040*/ 	.word	index@(_Z11copyToArrayPiS_S_ii)
        /*0044*/ 	.word	0x00000000


	//----- nvinfo : EIATTR_MIN_STACK_SIZE
	.align		4
.L_11:
        /*0048*/ 	.byte	0x04, 0x12
        /*004a*/ 	.short	(.L_13 - .L_12)
	.align		4
.L_12:
        /*004c*/ 	.word	index@(_Z11copyToArrayPiS_S_ii)
        /*0050*/ 	.word	0x00000000


	//----- nvinfo : EIATTR_MIN_STACK_SIZE
	.align		4
.L_13:
        /*0054*/ 	.byte	0x04, 0x12
        /*0056*/ 	.short	(.L_15 - .L_14)
	.align		4
.L_14:
        /*0058*/ 	.word	index@(_Z14naivePrefixSumPiS_i)
        /*005c*/ 	.word	0x00000000


	//----- nvinfo : EIATTR_MIN_STACK_SIZE
	.align		4
.L_15:
        /*0060*/ 	.byte	0x04, 0x12
        /*0062*/ 	.short	(.L_17 - .L_16)
	.align		4
.L_16:
        /*0064*/ 	.word	index@(_Z9histogramPiS_ii)
        /*0068*/ 	.word	0x00000000
.L_17:


//--------------------- .nv.compat                --------------------------
	.section	.nv.compat,"",@"SHT_CUDA_COMPAT_INFO"
	.align	4
        /*0000*/ 	.byte	0x02, 0x09, 0x00, 0x00, 0x02, 0x02, 0x01, 0x00, 0x02, 0x05, 0x05, 0x00, 0x03, 0x07, 0x01, 0x01
        /*0010*/ 	.byte	0x02, 0x03, 0x00, 0x00, 0x02, 0x06, 0x01, 0x00, 0x04, 0x0b, 0x08, 0x00, 0x09, 0x00, 0x00, 0x00
        /*0020*/ 	.byte	0x00, 0x00, 0x00, 0x00


//--------------------- .nv.info._Z11copyToArrayPiS_S_ii --------------------------
	.section	.nv.info._Z11copyToArrayPiS_S_ii,"",@"SHT_CUDA_INFO"
	.sectionflags	@""
	.align	4


	//----- nvinfo : EIATTR_CUDA_API_VERSION
	.align		4
        /*0000*/ 	.byte	0x04, 0x37
        /*0002*/ 	.short	(.L_19 - .L_18)
.L_18:
        /*0004*/ 	.word	0x00000082


	//----- nvinfo : EIATTR_KPARAM_INFO
	.align		4
.L_19:
        /*0008*/ 	.byte	0x04, 0x17
        /*000a*/ 	.short	(.L_21 - .L_20)
.L_20:
        /*000c*/ 	.word	0x00000000
        /*0010*/ 	.short	0x0004
        /*0012*/ 	.short	0x001c
        /*0014*/ 	.byte	0x00, 0xf0, 0x11, 0x00


	//----- nvinfo : EIATTR_KPARAM_INFO
	.align		4
.L_21:
        /*0018*/ 	.byte	0x04, 0x17
        /*001a*/ 	.short	(.L_23 - .L_22)
.L_22:
        /*001c*/ 	.word	0x00000000
        /*0020*/ 	.short	0x0003
        /*0022*/ 	.short	0x0018
        /*0024*/ 	.byte	0x00, 0xf0, 0x11, 0x00


	//----- nvinfo : EIATTR_KPARAM_INFO
	.align		4
.L_23:
        /*0028*/ 	.byte	0x04, 0x17
        /*002a*/ 	.short	(.L_25 - .L_24)
.L_24:
        /*002c*/ 	.word	0x00000000
        /*0030*/ 	.short	0x0002
        /*0032*/ 	.short	0x0010
        /*0034*/ 	.byte	0x00, 0xf5, 0x21, 0x00


	//----- nvinfo : EIATTR_KPARAM_INFO
	.align		4
.L_25:
        /*0038*/ 	.byte	0x04, 0x17
        /*003a*/ 	.short	(.L_27 - .L_26)
.L_26:
        /*003c*/ 	.word	0x00000000
        /*0040*/ 	.short	0x0001
        /*0042*/ 	.short	0x0008
        /*0044*/ 	.byte	0x00, 0xf5, 0x21, 0x00


	//----- nvinfo : EIATTR_KPARAM_INFO
	.align		4
.L_27:
        /*0048*/ 	.byte	0x04, 0x17
        /*004a*/ 	.short	(.L_29 - .L_28)
.L_28:
        /*004c*/ 	.word	0x00000000
        /*0050*/ 	.short	0x0000
        /*0052*/ 	.short	0x0000
        /*0054*/ 	.byte	0x00, 0xf5, 0x21, 0x00


	//----- nvinfo : EIATTR_SPARSE_MMA_MASK
	.align		4
.L_29:
        /*0058*/ 	.byte	0x03, 0x50
        /*005a*/ 	.short	0x0000


	//----- nvinfo : EIATTR_MAXREG_COUNT
	.align		4
        /*005c*/ 	.byte	0x03, 0x1b
        /*005e*/ 	.short	0x00ff


	//----- nvinfo : EIATTR_MERCURY_ISA_VERSION
	.align		4
        /*0060*/ 	.byte	0x03, 0x5f
        /*0062*/ 	.short	0x0101


	//----- nvinfo : EIATTR_VRC_CTA_INIT_COUNT
	.align		4
        /*0064*/ 	.byte	0x02, 0x4a
	.zero		1
	.zero		1


	//----- nvinfo : EIATTR_EXIT_INSTR_OFFSETS
	.align		4
        /*0068*/ 	.byte	0x04, 0x1c
        /*006a*/ 	.short	(.L_31 - .L_30)


	//   ....[0]....
.L_30:
        /*006c*/ 	.word	0x000000e0


	//   ....[1]....
        /*0070*/ 	.word	0x000001a0


	//----- nvinfo : EIATTR_CBANK_PARAM_SIZE
	.align		4
.L_31:
        /*0074*/ 	.byte	0x03, 0x19
        /*0076*/ 	.short	0x0020


	//----- nvinfo : EIATTR_PARAM_CBANK
	.align		4
        /*0078*/ 	.byte	0x04, 0x0a
        /*007a*/ 	.short	(.L_33 - .L_32)
	.align		4
.L_32:
        /*007c*/ 	.word	index@(.nv.constant0._Z11copyToArrayPiS_S_ii)
        /*0080*/ 	.short	0x0380
        /*0082*/ 	.short	0x0020


	//----- nvinfo : EIATTR_SW_WAR
	.align		4
.L_33:
        /*0084*/ 	.byte	0x04, 0x36
        /*0086*/ 	.short	(.L_35 - .L_34)
.L_34:
        /*0088*/ 	.word	0x00000008
.L_35:


//--------------------- .nv.info._Z14naivePrefixSumPiS_i --------------------------
	.section	.nv.info._Z14naivePrefixSumPiS_i,"",@"SHT_CUDA_INFO"
	.sectionflags	@""
	.align	4


	//----- nvinfo : EIATTR_CUDA_API_VERSION
	.align		4
        /*0000*/ 	.byte	0x04, 0x37
        /*0002*/ 	.short	(.L_37 - .L_36)
.L_36:
        /*0004*/ 	.word	0x00000082


	//----- nvinfo : EIATTR_KPARAM_INFO
	.align		4
.L_37:
        /*0008*/ 	.byte	0x04, 0x17
        /*000a*/ 	.short	(.L_39 - .L_38)
.L_38:
        /*000c*/ 	.word	0x00000000
        /*0010*/ 	.short	0x0002
        /*0012*/ 	.short	0x0010
        /*0014*/ 	.byte	0x00, 0xf0, 0x11, 0x00


	//----- nvinfo : EIATTR_KPARAM_INFO
	.align		4
.L_39:
        /*0018*/ 	.byte	0x04, 0x17
        /*001a*/ 	.short	(.L_41 - .L_40)
.L_40:
        /*001c*/ 	.word	0x00000000
        /*0020*/ 	.short	0x0001
        /*0022*/ 	.short	0x0008
        /*0024*/ 	.byte	0x00, 0xf5, 0x21, 0x00


	//----- nvinfo : EIATTR_KPARAM_INFO
	.align		4
.L_41:
        /*0028*/ 	.byte	0x04, 0x17
        /*002a*/ 	.short	(.L_43 - .L_42)
.L_42:
        /*002c*/ 	.word	0x00000000
        /*0030*/ 	.short	0x0000
        /*0032*/ 	.short	0x0000
        /*0034*/ 	.byte	0x00, 0xf5, 0x21, 0x00


	//----- nvinfo : EIATTR_SPARSE_MMA_MASK
	.align		4
.L_43:
        /*0038*/ 	.byte	0x03, 0x50
        /*003a*/ 	.short	0x0000


	//----- nvinfo : EIATTR_MAXREG_COUNT
	.align		4
        /*003c*/ 	.byte	0x03, 0x1b
        /*003e*/ 	.short	0x00ff


	//----- nvinfo : EIATTR_NUM_BARRIERS
	.align		4
        /*0040*/ 	.byte	0x02, 0x4c
        /*0042*/ 	.byte	0x01
	.zero		1


	//----- nvinfo : EIATTR_MERCURY_ISA_VERSION
	.align		4
        /*0044*/ 	.byte	0x03, 0x5f
        /*0046*/ 	.short	0x0101


	//----- nvinfo : EIATTR_VRC_CTA_INIT_COUNT
	.align		4
        /*0048*/ 	.byte	0x02, 0x4a
	.zero		1
	.zero		1


	//----- nvinfo : EIATTR_EXIT_INSTR_OFFSETS
	.align		4
        /*004c*/ 	.byte	0x04, 0x1c
        /*004e*/ 	.short	(.L_45 - .L_44)


	//   ....[0]....
.L_44:
        /*0050*/ 	.word	0x00000040


	//   ....[1]....
        /*0054*/ 	.word	0x000000e0


	//   ....[2]....
        /*0058*/ 	.word	0x00000200


	//----- nvinfo : EIATTR_CRS_STACK_SIZE
	.align		4
.L_45:
        /*005c*/ 	.byte	0x04, 0x1e
        /*005e*/ 	.short	(.L_47 - .L_46)
.L_46:
        /*0060*/ 	.word	0x00000000


	//----- nvinfo : EIATTR_CBANK_PARAM_SIZE
	.align		4
.L_47:
        /*0064*/ 	.byte	0x03, 0x19
        /*0066*/ 	.short	0x0014


	//----- nvinfo : EIATTR_PARAM_CBANK
	.align		4
        /*0068*/ 	.byte	0x04, 0x0a
        /*006a*/ 	.short	(.L_49 - .L_48)
	.align		4
.L_48:
        /*006c*/ 	.word	index@(.nv.constant0._Z14naivePrefixSumPiS_i)
        /*0070*/ 	.short	0x0380
        /*0072*/ 	.short	0x0014


	//----- nvinfo : EIATTR_SW_WAR
	.align		4
.L_49:
        /*0074*/ 	.byte	0x04, 0x36
        /*0076*/ 	.short	(.L_51 - .L_50)
.L_50:
        /*0078*/ 	.word	0x00000008
.L_51:


//--------------------- .nv.info._Z9histogramPiS_ii --------------------------
	.section	.nv.info._Z9histogramPiS_ii,"",@"SHT_CUDA_INFO"
	.sectionflags	@""
	.align	4


	//----- nvinfo : EIATTR_CUDA_API_VERSION
	.align		4
        /*0000*/ 	.byte	0x04, 0x37
        /*0002*/ 	.short	(.L_53 - .L_52)
.L_52:
        /*0004*/ 	.word	0x00000082


	//----- nvinfo : EIATTR_KPARAM_INFO
	.align		4
.L_53:
        /*0008*/ 	.byte	0x04, 0x17
        /*000a*/ 	.short	(.L_55 - .L_54)
.L_54:
        /*000c*/ 	.word	0x00000000
        /*0010*/ 	.short	0x0003
        /*0012*/ 	.short	0x0014
        /*0014*/ 	.byte	0x00, 0xf0, 0x11, 0x00


	//----- nvinfo : EIATTR_KPARAM_INFO
	.align		4
.L_55:
        /*0018*/ 	.byte	0x04, 0x17
        /*001a*/ 	.short	(.L_57 - .L_56)
.L_56:
        /*001c*/ 	.word	0x00000000
        /*0020*/ 	.short	0x0002
        /*0022*/ 	.short	0x0010
        /*0024*/ 	.byte	0x00, 0xf0, 0x11, 0x00


	//----- nvinfo : EIATTR_KPARAM_INFO
	.align		4
.L_57:
        /*0028*/ 	.byte	0x04, 0x17
        /*002a*/ 	.short	(.L_59 - .L_58)
.L_58:
        /*002c*/ 	.word	0x00000000
        /*0030*/ 	.short	0x0001
        /*0032*/ 	.short	0x0008
        /*0034*/ 	.byte	0x00, 0xf5, 0x21, 0x00


	//----- nvinfo : EIATTR_KPARAM_INFO
	.align		4
.L_59:
        /*0038*/ 	.byte	0x04, 0x17
        /*003a*/ 	.short	(.L_61 - .L_60)
.L_60:
        /*003c*/ 	.word	0x00000000
        /*0040*/ 	.short	0x0000
        /*0042*/ 	.short	0x0000
        /*0044*/ 	.byte	0x00, 0xf5, 0x21, 0x00


	//----- nvinfo : EIATTR_SPARSE_MMA_MASK
	.align		4
.L_61:
        /*0048*/ 	.byte	0x03, 0x50
        /*004a*/ 	.short	0x0000


	//----- nvinfo : EIATTR_MAXREG_COUNT
	.align		4
        /*004c*/ 	.byte	0x03, 0x1b
        /*004e*/ 	.short	0x00ff


	//----- nvinfo : EIATTR_MERCURY_ISA_VERSION
	.align		4
        /*0050*/ 	.byte	0x03, 0x5f
        /*0052*/ 	.short	0x0101


	//----- nvinfo : EIATTR_VRC_CTA_INIT_COUNT
	.align		4
        /*0054*/ 	.byte	0x02, 0x4a
	.zero		1
	.zero		1


	//----- nvinfo : EIATTR_EXIT_INSTR_OFFSETS
	.align		4
        /*0058*/ 	.byte	0x04, 0x1c
        /*005a*/ 	.short	(.L_63 - .L_62)


	//   ....[0]....
.L_62:
        /*005c*/ 	.word	0x00000120


	//   ....[1]....
        /*0060*/ 	.word	0x00000190


	//----- nvinfo : EIATTR_CBANK_PARAM_SIZE
	.align		4
.L_63:
        /*0064*/ 	.byte	0x03, 0x19
        /*0066*/ 	.short	0x0018


	//----- nvinfo : EIATTR_PARAM_CBANK
	.align		4
        /*0068*/ 	.byte	0x04, 0x0a
        /*006a*/ 	.short	(.L_65 - .L_64)
	.align		4
.L_64:
        /*006c*/ 	.word	index@(.nv.constant0._Z9histogramPiS_ii)
        /*0070*/ 	.short	0x0380
        /*0072*/ 	.short	0x0018


	//----- nvinfo : EIATTR_SW_WAR
	.align		4
.L_65:
        /*0074*/ 	.byte	0x04, 0x36
        /*0076*/ 	.short	(.L_67 - .L_66)
.L_66:
        /*0078*/ 	.word	0x00000008
.L_67:


//--------------------- .nv.callgraph             --------------------------
	.section	.nv.callgraph,"",@"SHT_CUDA_CALLGRAPH"
	.align	4
	.sectionentsize	8
	.align		4
        /*0000*/ 	.word	0x00000000
	.align		4
        /*0004*/ 	.word	0xffffffff
	.align		4
        /*0008*/ 	.word	0x00000000
	.align		4
        /*000c*/ 	.word	0xfffffffe
	.align		4
        /*0010*/ 	.word	0x00000000
	.align		4
        /*0014*/ 	.word	0xfffffffd
	.align		4
        /*0018*/ 	.word	0x00000000
	.align		4
        /*001c*/ 	.word	0xfffffffc


//--------------------- .text._Z11copyToArrayPiS_S_ii --------------------------
	.section	.text._Z11copyToArrayPiS_S_ii,"ax",@progbits
	.align	128
        .global         _Z11copyToArrayPiS_S_ii
        .type           _Z11copyToArrayPiS_S_ii,@function
        .size           _Z11copyToArrayPiS_S_ii,(.L_x_6 - _Z11copyToArrayPiS_S_ii)
        .other          _Z11copyToArrayPiS_S_ii,@"STO_CUDA_ENTRY STV_DEFAULT"
_Z11copyToArrayPiS_S_ii:
.text._Z11copyToArrayPiS_S_ii:
[----:B------:R-:W-:Y:S01]  /*0000*/  LDC R1, c[0x0][0x37c] ;  /* 0x0000df00ff017b82 */ /* 0x000fe20000000800 */
[----:B------:R-:W0:Y:S07]  /*0010*/  S2R R3, SR_TID.Y ;  /* 0x0000000000037919 */ /* 0x000e2e0000002200 */
[----:B------:R-:W-:Y:S01]  /*0020*/  S2UR UR4, SR_CTAID.X ;  /* 0x00000000000479c3 */ /* 0x000fe20000002500 */
[----:B------:R-:W1:Y:S01]  /*0030*/  LDCU UR6, c[0x0][0x370] ;  /* 0x00006e00ff0677ac */ /* 0x000e620008000800 */
[----:B------:R-:W2:Y:S01]  /*0040*/  S2R R5, SR_TID.X ;  /* 0x0000000000057919 */ /* 0x000ea20000002100 */
[----:B------:R-:W2:Y:S05]  /*0050*/  LDCU UR7, c[0x0][0x360] ;  /* 0x00006c00ff0777ac */ /* 0x000eaa0008000800 */
[----:B------:R-:W1:Y:S01]  /*0060*/  S2UR UR5, SR_CTAID.Y ;  /* 0x00000000000579c3 */ /* 0x000e620000002600 */
[----:B------:R-:W3:Y:S07]  /*0070*/  LDCU UR8, c[0x0][0x39c] ;  /* 0x00007380ff0877ac */ /* 0x000eee0008000800 */
[----:B------:R-:W0:Y:S01]  /*0080*/  LDC R0, c[0x0][0x364] ;  /* 0x0000d900ff007b82 */ /* 0x000e220000000800 */
[----:B-1----:R-:W-:-:S06]  /*0090*/  UIMAD UR4, UR5, UR6, UR4 ;  /* 0x00000006050472a4 */ /* 0x002fcc000f8e0204 */
[----:B0-----:R-:W-:-:S04]  /*00a0*/  IMAD R0, R0, UR4, R3 ;  /* 0x0000000400007c24 */ /* 0x001fc8000f8e0203 */
[----:B--2---:R-:W-:-:S05]  /*00b0*/  IMAD R5, R0, UR7, R5 ;  /* 0x0000000700057c24 */ /* 0x004fca000f8e0205 */
[----:B---3--:R-:W-:-:S04]  /*00c0*/  ISETP.GE.AND P0, PT, R5, UR8, PT ;  /* 0x0000000805007c0c */ /* 0x008fc8000bf06270 */
[----:B------:R-:W-:-:S13]  /*00d0*/  ISETP.LT.OR P0, PT, R5, RZ, P0 ;  /* 0x000000ff0500720c */ /* 0x000fda0000701670 */
[----:B------:R-:W-:Y:S05]  /*00e0*/  @P0 EXIT ;  /* 0x000000000000094d */ /* 0x000fea0003800000 */
[----:B------:R-:W0:Y:S01]  /*00f0*/  LDC.64 R2, c[0x0][0x388] ;  /* 0x0000e200ff027b82 */ /* 0x000e220000000a00 */
[----:B------:R-:W1:Y:S01]  /*0100*/  LDCU.64 UR4, c[0x0][0x358] ;  /* 0x00006b00ff0477ac */ /* 0x000e620008000a00 */
[----:B------:R-:W-:-:S06]  /*0110*/  MOV R9, 0xffffffff ;  /* 0xffffffff00097802 */ /* 0x000fcc0000000f00 */
[----:B------:R-:W2:Y:S01]  /*0120*/  LDC.64 R6, c[0x0][0x390] ;  /* 0x0000e400ff067b82 */ /* 0x000ea20000000a00 */
[----:B0-----:R-:W-:-:S07]  /*0130*/  IMAD.WIDE.U32 R2, R5, 0x4, R2 ;  /* 0x0000000405027825 */ /* 0x001fce00078e0002 */
[----:B------:R-:W0:Y:S01]  /*0140*/  LDC.64 R4, c[0x0][0x380] ;  /* 0x0000e000ff047b82 */ /* 0x000e220000000a00 */
[----:B-1----:R-:W0:Y:S02]  /*0150*/  LDG.E R3, desc[UR4][R2.64] ;  /* 0x0000000402037981 */ /* 0x002e24000c1e1900 */
[----:B0-----:R-:W-:-:S06]  /*0160*/  IMAD.WIDE R4, R3, 0x4, R4 ;  /* 0x0000000403047825 */ /* 0x001fcc00078e0204 */
[----:B------:R-:W2:Y:S02]  /*0170*/  ATOMG.E.ADD.STRONG.GPU PT, R5, desc[UR4][R4.64], R9 ;  /* 0x80000009040579a8 */ /* 0x000ea400081ef104 */
[----:B--2---:R-:W-:-:S05]  /*0180*/  IMAD.WIDE R6, R5, 0x4, R6 ;  /* 0x0000000405067825 */ /* 0x004fca00078e0206 */
[----:B------:R-:W-:Y:S01]  /*0190*/  STG.E desc[UR4][R6.64+-0x4], R3 ;  /* 0xfffffc0306007986 */ /* 0x000fe2000c101904 */
[----:B------:R-:W-:Y:S05]  /*01a0*/  EXIT ;  /* 0x000000000000794d */ /* 0x000fea0003800000 */
.L_x_0:
[----:B------:R-:W-:-:S00]  /*01b0*/  BRA `(.L_x_0) ;  /* 0xfffffffc00fc7947 */ /* 0x000fc0000383ffff */
[----:B------:R-:W-:-:S00]  /*01c0*/  NOP ;  /* 0x0000000000007918 */ /* 0x000fc00000000000 */
        /* <DEDUP_REMOVED lines=11> */
.L_x_6:


//--------------------- .text._Z14naivePrefixSumPiS_i --------------------------
	.section	.text._Z14naivePrefixSumPiS_i,"ax",@progbits
	.align	128
        .global         _Z14naivePrefixSumPiS_i
        .type           _Z14naivePrefixSumPiS_i,@function
        .size           _Z14naivePrefixSumPiS_i,(.L_x_7 - _Z14naivePrefixSumPiS_i)
        .other          _Z14naivePrefixSumPiS_i,@"STO_CUDA_ENTRY STV_DEFAULT"
_Z14naivePrefixSumPiS_i:
.text._Z14naivePrefixSumPiS_i:
[----:B------:R-:W-:Y:S01]  /*0000*/  LDC R1, c[0x0][0x37c] ;  /* 0x0000df00ff017b82 */ /* 0x000fe20000000800 */
[----:B------:R-:W0:Y:S07]  /*0010*/  S2R R11, SR_TID.X ;  /* 0x00000000000b7919 */ /* 0x000e2e0000002100 */
[----:B------:R-:W0:Y:S02]  /*0020*/  LDC R0, c[0x0][0x390] ;  /* 0x0000e400ff007b82 */ /* 0x000e240000000800 */
[----:B0-----:R-:W-:-:S13]  /*0030*/  ISETP.GE.AND P0, PT, R11, R0, PT ;  /* 0x000000000b00720c */ /* 0x001fda0003f06270 */
[----:B------:R-:W-:Y:S05]  /*0040*/  @P0 EXIT ;  /* 0x000000000000094d */ /* 0x000fea0003800000 */
[----:B------:R-:W0:Y:S01]  /*0050*/  LDC.64 R2, c[0x0][0x388] ;  /* 0x0000e200ff027b82 */ /* 0x000e220000000a00 */
[----:B------:R-:W1:Y:S07]  /*0060*/  LDCU.64 UR6, c[0x0][0x358] ;  /* 0x00006b00ff0677ac */ /* 0x000e6e0008000a00 */
[----:B------:R-:W2:Y:S01]  /*0070*/  LDC.64 R4, c[0x0][0x380] ;  /* 0x0000e000ff047b82 */ /* 0x000ea20000000a00 */
[----:B0-----:R-:W-:-:S06]  /*0080*/  IMAD.WIDE.U32 R2, R11, 0x4, R2 ;  /* 0x000000040b027825 */ /* 0x001fcc00078e0002 */
[----:B-1----:R-:W3:Y:S01]  /*0090*/  LDG.E R3, desc[UR6][R2.64] ;  /* 0x0000000602037981 */ /* 0x002ee2000c1e1900 */
[----:B------:R-:W-:Y:S01]  /*00a0*/  ISETP.GE.U32.AND P0, PT, R0, 0x2, PT ;  /* 0x000000020000780c */ /* 0x000fe20003f06070 */
[----:B--2---:R-:W-:-:S05]  /*00b0*/  IMAD.WIDE.U32 R4, R11, 0x4, R4 ;  /* 0x000000040b047825 */ /* 0x004fca00078e0004 */
[----:B---3--:R0:W-:Y:S01]  /*00c0*/  STG.E desc[UR6][R4.64], R3 ;  /* 0x0000000304007986 */ /* 0x0081e2000c101906 */
[----:B------:R-:W-:Y:S06]  /*00d0*/  BAR.SYNC.DEFER_BLOCKING 0x0 ;  /* 0x0000000000007b1d */ /* 0x000fec0000010000 */
[----:B------:R-:W-:Y:S05]  /*00e0*/  @!P0 EXIT ;  /* 0x000000000000894d */ /* 0x000fea0003800000 */
[----:B------:R-:W1:Y:S01]  /*00f0*/  LDC.64 R6, c[0x0][0x380] ;  /* 0x0000e000ff067b82 */ /* 0x000e620000000a00 */
[----:B------:R-:W2:Y:S01]  /*0100*/  LDCU UR5, c[0x0][0x390] ;  /* 0x00007200ff0577ac */ /* 0x000ea20008000800 */
[----:B------:R-:W-:-:S05]  /*0110*/  UMOV UR4, 0x1 ;  /* 0x0000000100047882 */ /* 0x000fca0000000000 */
.L_x_3:
[----:B------:R-:W-:Y:S01]  /*0120*/  ISETP.GE.U32.AND P0, PT, R11, UR4, PT ;  /* 0x000000040b007c0c */ /* 0x000fe2000bf06070 */
[----:B------:R-:W-:-:S12]  /*0130*/  BSSY.RECONVERGENT B0, `(.L_x_1) ;  /* 0x0000008000007945 */ /* 0x000fd80003800200 */
[----:B---3--:R-:W-:Y:S05]  /*0140*/  @!P0 BRA `(.L_x_2) ;  /* 0x0000000000188947 */ /* 0x008fea0003800000 */
[----:B0-----:R-:W-:Y:S01]  /*0150*/  IADD3 R3, PT, PT, R11, -UR4, RZ ;  /* 0x800000040b037c10 */ /* 0x001fe2000fffe0ff */
[----:B------:R-:W3:Y:S04]  /*0160*/  LDG.E R0, desc[UR6][R4.64] ;  /* 0x0000000604007981 */ /* 0x000ee8000c1e1900 */
[----:B-1----:R-:W-:-:S06]  /*0170*/  IMAD.WIDE.U32 R2, R3, 0x4, R6 ;  /* 0x0000000403027825 */ /* 0x002fcc00078e0006 */
[----:B------:R-:W3:Y:S02]  /*0180*/  LDG.E R3, desc[UR6][R2.64] ;  /* 0x0000000602037981 */ /* 0x000ee4000c1e1900 */
[----:B---3--:R-:W-:-:S05]  /*0190*/  IADD3 R9, PT, PT, R0, R3, RZ ;  /* 0x0000000300097210 */ /* 0x008fca0007ffe0ff */
[----:B------:R3:W-:Y:S02]  /*01a0*/  STG.E desc[UR6][R4.64], R9 ;  /* 0x0000000904007986 */ /* 0x0007e4000c101906 */
.L_x_2:
[----:B--2---:R-:W-:Y:S05]  /*01b0*/  BSYNC.RECONVERGENT B0 ;  /* 0x0000000000007941 */ /* 0x004fea0003800200 */
.L_x_1:
[----:B------:R-:W-:Y:S01]  /*01c0*/  BAR.SYNC.DEFER_BLOCKING 0x0 ;  /* 0x0000000000007b1d */ /* 0x000fe20000010000 */
[----:B------:R-:W-:-:S04]  /*01d0*/  USHF.L.U32 UR4, UR4, 0x1, URZ ;  /* 0x0000000104047899 */ /* 0x000fc800080006ff */
[----:B------:R-:W-:-:S09]  /*01e0*/  UISETP.GE.AND UP0, UPT, UR4, UR5, UPT ;  /* 0x000000050400728c */ /* 0x000fd2000bf06270 */
[----:B------:R-:W-:Y:S05]  /*01f0*/  BRA.U !UP0, `(.L_x_3) ;  /* 0xfffffffd08c87547 */ /* 0x000fea000b83ffff */
[----:B------:R-:W-:Y:S05]  /*0200*/  EXIT ;  /* 0x000000000000794d */ /* 0x000fea0003800000 */
.L_x_4:
        /* <DEDUP_REMOVED lines=15> */
.L_x_7:


//--------------------- .text._Z9histogramPiS_ii  --------------------------
	.section	.text._Z9histogramPiS_ii,"ax",@progbits
	.align	128
        .global         _Z9histogramPiS_ii
        .type           _Z9histogramPiS_ii,@function
        .size           _Z9histogramPiS_ii,(.L_x_8 - _Z9histogramPiS_ii)
        .other          _Z9histogramPiS_ii,@"STO_CUDA_ENTRY STV_DEFAULT"
_Z9histogramPiS_ii:
.text._Z9histogramPiS_ii:
        /* <DEDUP_REMOVED lines=8> */
[----:B------:R-:W0:Y:S08]  /*0080*/  LDC R0, c[0x0][0x364] ;  /* 0x0000d900ff007b82 */ /* 0x000e300000000800 */
[----:B------:R-:W4:Y:S01]  /*0090*/  LDC.64 R4, c[0x0][0x380] ;  /* 0x0000e000ff047b82 */ /* 0x000f220000000a00 */
[----:B-1----:R-:W-:-:S06]  /*00a0*/  UIMAD UR4, UR5, UR6, UR4 ;  /* 0x00000006050472a4 */ /* 0x002fcc000f8e0204 */
[----:B0-----:R-:W-:-:S05]  /*00b0*/  IMAD R0, R0, UR4, R3 ;  /* 0x0000000400007c24 */ /* 0x001fca000f8e0203 */
[----:B------:R-:W0:Y:S01]  /*00c0*/  LDCU.64 UR4, c[0x0][0x358] ;  /* 0x00006b00ff0477ac */ /* 0x000e220008000a00 */
[----:B--2---:R-:W-:-:S04]  /*00d0*/  IMAD R7, R0, UR7, R7 ;  /* 0x0000000700077c24 */ /* 0x004fc8000f8e0207 */
[C---:B----4-:R-:W-:Y:S01]  /*00e0*/  IMAD.WIDE R2, R7.reuse, 0x4, R4 ;  /* 0x0000000407027825 */ /* 0x050fe200078e0204 */
[----:B---3--:R-:W-:-:S04]  /*00f0*/  ISETP.GE.AND P0, PT, R7, UR8, PT ;  /* 0x0000000807007c0c */ /* 0x008fc8000bf06270 */
[----:B------:R-:W-:Y:S01]  /*0100*/  ISETP.LT.OR P0, PT, R7, RZ, P0 ;  /* 0x000000ff0700720c */ /* 0x000fe20000701670 */
[----:B0-----:R0:W-:-:S12]  /*0110*/  STG.E desc[UR4][R2.64], RZ ;  /* 0x000000ff02007986 */ /* 0x0011d8000c101904 */
[----:B------:R-:W-:Y:S05]  /*0120*/  @P0 EXIT ;  /* 0x000000000000094d */ /* 0x000fea0003800000 */
[----:B0-----:R-:W0:Y:S02]  /*0130*/  LDC.64 R2, c[0x0][0x388] ;  /* 0x0000e200ff027b82 */ /* 0x001e240000000a00 */
[----:B0-----:R-:W-:-:S06]  /*0140*/  IMAD.WIDE.U32 R2, R7, 0x4, R2 ;  /* 0x0000000407027825 */ /* 0x001fcc00078e0002 */
[----:B------:R-:W2:Y:S01]  /*0150*/  LDG.E R3, desc[UR4][R2.64] ;  /* 0x0000000402037981 */ /* 0x000ea2000c1e1900 */
[----:B------:R-:W-:Y:S02]  /*0160*/  HFMA2 R7, -RZ, RZ, 0, 5.9604644775390625e-08 ;  /* 0x00000001ff077431 */ /* 0x000fe400000001ff */
[----:B--2---:R-:W-:-:S05]  /*0170*/  IMAD.WIDE R4, R3, 0x4, R4 ;  /* 0x0000000403047825 */ /* 0x004fca00078e0204 */
[----:B------:R-:W-:Y:S01]  /*0180*/  REDG.E.ADD.STRONG.GPU desc[UR4][R4.64], R7 ;  /* 0x000000070400798e */ /* 0x000fe2000c12e104 */
[----:B------:R-:W-:Y:S05]  /*0190*/  EXIT ;  /* 0x000000000000794d */ /* 0x000fea0003800000 */
.L_x_5:
        /* <DEDUP_REMOVED lines=14> */
.L_x_8:


//--------------------- .nv.shared.reserved.0     --------------------------
	.section	.nv.shared.reserved.0,"aw",@nobits
	.weak		__nv_reservedSMEM_offset_0_alias
	.size		__nv_reservedSMEM_offset_0_alias, 0, 64
	.other		__nv_reservedSMEM_offset_0_alias,@"STO_CUDA_RESERVED_SHARED STV_DEFAULT"
__nv_reservedSMEM_offset_0_alias:
	.zero		0
	.zero		64


//--------------------- .nv.constant0._Z11copyToArrayPiS_S_ii --------------------------
	.section	.nv.constant0._Z11copyToArrayPiS_S_ii,"a",@progbits
	.sectionflags	@""
	.align	4
.nv.constant0._Z11copyToArrayPiS_S_ii:
	.zero		928


//--------------------- .nv.constant0._Z14naivePrefixSumPiS_i --------------------------
	.section	.nv.constant0._Z14naivePrefixSumPiS_i,"a",@progbits
	.sectionflags	@""
	.align	4
.nv.constant0._Z14naivePrefixSumPiS_i:
	.zero		916


//--------------------- .nv.constant0._Z9histogramPiS_ii --------------------------
	.section	.nv.constant0._Z9histogramPiS_ii,"a",@progbits
	.sectionflags	@""
	.align	4
.nv.constant0._Z9histogramPiS_ii:
	.zero		920


//--------------------- SYMBOLS --------------------------

	.type		.nv.reservedSmem.offset0,@object
	.size		.nv.reservedSmem.offset0,0x4
